//
// Generated by NVIDIA NVVM Compiler
//
// Compiler Build ID: CL-36424714
// Cuda compilation tools, release 13.0, V13.0.88
// Based on NVVM 20.0.0
//

.version 9.0
.target sm_100
.address_size 64

	// .globl	_Z12simpleKernelPii

.visible .entry _Z12simpleKernelPii(
	.param .u64 .ptr .align 1 _Z12simpleKernelPii_param_0,
	.param .u32 _Z12simpleKernelPii_param_1
)
{
	.reg .pred 	%p<2>;
	.reg .b32 	%r<8>;
	.reg .b64 	%rd<5>;

	ld.param.u64 	%rd1, [_Z12simpleKernelPii_param_0];
	ld.param.u32 	%r2, [_Z12simpleKernelPii_param_1];
	mov.u32 	%r3, %ctaid.x;
	mov.u32 	%r4, %ntid.x;
	mov.u32 	%r5, %tid.x;
	mad.lo.s32 	%r1, %r3, %r4, %r5;
	setp.ge.s32 	%p1, %r1, %r2;
	@%p1 bra 	$L__BB0_2;
	cvta.to.global.u64 	%rd2, %rd1;
	mul.wide.s32 	%rd3, %r1, 4;
	add.s64 	%rd4, %rd2, %rd3;
	ld.global.u32 	%r6, [%rd4];
	add.s32 	%r7, %r6, 1;
	st.global.u32 	[%rd4], %r7;
$L__BB0_2:
	ret;

}


// ===== COMPILED SASS (sm_100) =====

	.target	sm_100

	.elftype	@"ET_EXEC"


//--------------------- .note.nv.tkinfo           --------------------------
	.section	.note.nv.tkinfo,"",@"SHT_NOTE"
	.sectionflags	@"SHF_NOTE_NV_TKINFO"
	.tkinfo
        /*0018*/ 	.word	0x00000002
        /*0030*/ 	.string	""
        /*0030*/ 	.string	"ptxas"
        /*0030*/ 	.string	"Cuda compilation tools, release 13.0, V13.0.88"
        /*0030*/ 	.string	"Build cuda_13.0.r13.0/compiler.36424714_0"
        /*0030*/ 	.string	"-arch sm_100 -m 64 "



//--------------------- .note.nv.cuinfo           --------------------------
	.section	.note.nv.cuinfo,"",@"SHT_NOTE"
	.sectionflags	@"SHF_NOTE_NV_CUINFO"
        /*0018*/ 	.short	0x0002
        /*001a*/ 	.short	0x0064
        /*001c*/ 	.short	0x0082
	.zero		2


//--------------------- .nv.info                  --------------------------
	.section	.nv.info,"",@"SHT_CUDA_INFO"
	.align	4


	//----- nvinfo : EIATTR_REGCOUNT
	.align		4
        /*0000*/ 	.byte	0x04, 0x2f
        /*0002*/ 	.short	(.L_1 - .L_0)
	.align		4
.L_0:
        /*0004*/ 	.word	index@(_Z12simpleKernelPii)
        /*0008*/ 	.word	0x00000008


	//----- nvinfo : EIATTR_FRAME_SIZE
	.align		4
.L_1:
        /*000c*/ 	.byte	0x04, 0x11
        /*000e*/ 	.short	(.L_3 - .L_2)
	.align		4
.L_2:
        /*0010*/ 	.word	index@(_Z12simpleKernelPii)
        /*0014*/ 	.word	0x00000000


	//----- nvinfo : EIATTR_MIN_STACK_SIZE
	.align		4
.L_3:
        /*0018*/ 	.byte	0x04, 0x12
        /*001a*/ 	.short	(.L_5 - .L_4)
	.align		4
.L_4:
        /*001c*/ 	.word	index@(_Z12simpleKernelPii)
        /*0020*/ 	.word	0x00000000
.L_5:


//--------------------- .nv.compat                --------------------------
	.section	.nv.compat,"",@"SHT_CUDA_COMPAT_INFO"
	.align	4
        /*0000*/ 	.byte	0x02, 0x09, 0x00, 0x00, 0x02, 0x02, 0x01, 0x00, 0x02, 0x05, 0x05, 0x00, 0x03, 0x07, 0x01, 0x01
        /*0010*/ 	.byte	0x02, 0x03, 0x00, 0x00, 0x02, 0x06, 0x01, 0x00, 0x04, 0x0b, 0x08, 0x00, 0x09, 0x00, 0x00, 0x00
        /*0020*/ 	.byte	0x00, 0x00, 0x00, 0x00


//--------------------- .nv.info._Z12simpleKernelPii --------------------------
	.section	.nv.info._Z12simpleKernelPii,"",@"SHT_CUDA_INFO"
	.sectionflags	@""
	.align	4


	//----- nvinfo : EIATTR_CUDA_API_VERSION
	.align		4
        /*0000*/ 	.byte	0x04, 0x37
        /*0002*/ 	.short	(.L_7 - .L_6)
.L_6:
        /*0004*/ 	.word	0x00000082


	//----- nvinfo : EIATTR_KPARAM_INFO
	.align		4
.L_7:
        /*0008*/ 	.byte	0x04, 0x17
        /*000a*/ 	.short	(.L_9 - .L_8)
.L_8:
        /*000c*/ 	.word	0x00000000
        /*0010*/ 	.short	0x0001
        /*0012*/ 	.short	0x0008
        /*0014*/ 	.byte	0x00, 0xf0, 0x11, 0x00


	//----- nvinfo : EIATTR_KPARAM_INFO
	.align		4
.L_9:
        /*0018*/ 	.byte	0x04, 0x17
        /*001a*/ 	.short	(.L_11 - .L_10)
.L_10:
        /*001c*/ 	.word	0x00000000
        /*0020*/ 	.short	0x0000
        /*0022*/ 	.short	0x0000
        /*0024*/ 	.byte	0x00, 0xf5, 0x21, 0x00


	//----- nvinfo : EIATTR_SPARSE_MMA_MASK
	.align		4
.L_11:
        /*0028*/ 	.byte	0x03, 0x50
        /*002a*/ 	.short	0x0000


	//----- nvinfo : EIATTR_MAXREG_COUNT
	.align		4
        /*002c*/ 	.byte	0x03, 0x1b
        /*002e*/ 	.short	0x00ff


	//----- nvinfo : EIATTR_MERCURY_ISA_VERSION
	.align		4
        /*0030*/ 	.byte	0x03, 0x5f
        /*0032*/ 	.short	0x0101


	//----- nvinfo : EIATTR_VRC_CTA_INIT_COUNT
	.align		4
        /*0034*/ 	.byte	0x02, 0x4a
	.zero		1
	.zero		1


	//----- nvinfo : EIATTR_EXIT_INSTR_OFFSETS
	.align		4
        /*0038*/ 	.byte	0x04, 0x1c
        /*003a*/ 	.short	(.L_13 - .L_12)


	//   ....[0]....
.L_12:
        /*003c*/ 	.word	0x00000070


	//   ....[1]....
        /*0040*/ 	.word	0x000000e0


	//----- nvinfo : EIATTR_CBANK_PARAM_SIZE
	.align		4
.L_13:
        /*0044*/ 	.byte	0x03, 0x19
        /*0046*/ 	.short	0x000c


	//----- nvinfo : EIATTR_PARAM_CBANK
	.align		4
        /*0048*/ 	.byte	0x04, 0x0a
        /*004a*/ 	.short	(.L_15 - .L_14)
	.align		4
.L_14:
        /*004c*/ 	.word	index@(.nv.constant0._Z12simpleKernelPii)
        /*0050*/ 	.short	0x0380
        /*0052*/ 	.short	0x000c


	//----- nvinfo : EIATTR_SW_WAR
	.align		4
.L_15:
        /*0054*/ 	.byte	0x04, 0x36
        /*0056*/ 	.short	(.L_17 - .L_16)
.L_16:
        /*0058*/ 	.word	0x00000008
.L_17:


//--------------------- .nv.callgraph             --------------------------
	.section	.nv.callgraph,"",@"SHT_CUDA_CALLGRAPH"
	.align	4
	.sectionentsize	8
	.align		4
        /*0000*/ 	.word	0x00000000
	.align		4
        /*0004*/ 	.word	0xffffffff
	.align		4
        /*0008*/ 	.word	0x00000000
	.align		4
        /*000c*/ 	.word	0xfffffffe
	.align		4
        /*0010*/ 	.word	0x00000000
	.align		4
        /*0014*/ 	.word	0xfffffffd
	.align		4
        /*0018*/ 	.word	0x00000000
	.align		4
        /*001c*/ 	.word	0xfffffffc


//--------------------- .text._Z12simpleKernelPii --------------------------
	.section	.text._Z12simpleKernelPii,"ax",@progbits
	.align	128
        .global         _Z12simpleKernelPii
        .type           _Z12simpleKernelPii,@function
        .size           _Z12simpleKernelPii,(.L_x_1 - _Z12simpleKernelPii)
        .other          _Z12simpleKernelPii,@"STO_CUDA_ENTRY STV_DEFAULT"
_Z12simpleKernelPii:
.text._Z12simpleKernelPii:
[----:B------:R-:W-:Y:S01]  /*0000*/  LDC R1, c[0x0][0x37c] ;  /* 0x0000df00ff017b82 */ /* 0x000fe20000000800 */
[----:B------:R-:W0:Y:S07]  /*0010*/  S2R R0, SR_TID.X ;  /* 0x0000000000007919 */ /* 0x000e2e0000002100 */
[----:B------:R-:W0:Y:S01]  /*0020*/  S2UR UR4, SR_CTAID.X ;  /* 0x00000000000479c3 */ /* 0x000e220000002500 */
[----:B------:R-:W1:Y:S07]  /*0030*/  LDCU UR5, c[0x0][0x388] ;  /* 0x00007100ff0577ac */ /* 0x000e6e0008000800 */
[----:B------:R-:W0:Y:S02]  /*0040*/  LDC R5, c[0x0][0x360] ;  /* 0x0000d800ff057b82 */ /* 0x000e240000000800 */
[----:B0-----:R-:W-:-:S05]  /*0050*/  IMAD R5, R5, UR4, R0 ;  /* 0x0000000405057c24 */ /* 0x001fca000f8e0200 */
[----:B-1----:R-:W-:-:S13]  /*0060*/  ISETP.GE.AND P0, PT, R5, UR5, PT ;  /* 0x0000000505007c0c */ /* 0x002fda000bf06270 */
[----:B------:R-:W-:Y:S05]  /*0070*/  @P0 EXIT ;  /* 0x000000000000094d */ /* 0x000fea0003800000 */
[----:B------:R-:W0:Y:S01]  /*0080*/  LDC.64 R2, c[0x0][0x380] ;  /* 0x0000e000ff027b82 */ /* 0x000e220000000a00 */
[----:B------:R-:W1:Y:S01]  /*0090*/  LDCU.64 UR4, c[0x0][0x358] ;  /* 0x00006b00ff0477ac */ /* 0x000e620008000a00 */
[----:B0-----:R-:W-:-:S05]  /*00a0*/  IMAD.WIDE R2, R5, 0x4, R2 ;  /* 0x0000000405027825 */ /* 0x001fca00078e0202 */
[----:B-1----:R-:W2:Y:S02]  /*00b0*/  LDG.E R0, desc[UR4][R2.64] ;  /* 0x0000000402007981 */ /* 0x002ea4000c1e1900 */
[----:B--2---:R-:W-:-:S05]  /*00c0*/  IADD3 R5, PT, PT, R0, 0x1, RZ ;  /* 0x0000000100057810 */ /* 0x004fca0007ffe0ff */
[----:B------:R-:W-:Y:S01]  /*00d0*/  STG.E desc[UR4][R2.64], R5 ;  /* 0x0000000502007986 */ /* 0x000fe2000c101904 */
[----:B------:R-:W-:Y:S05]  /*00e0*/  EXIT ;  /* 0x000000000000794d */ /* 0x000fea0003800000 */
.L_x_0:
[----:B------:R-:W-:-:S00]  /*00f0*/  BRA `(.L_x_0) ;  /* 0xfffffffc00fc7947 */ /* 0x000fc0000383ffff */
[----:B------:R-:W-:-:S00]  /*0100*/  NOP ;  /* 0x0000000000007918 */ /* 0x000fc00000000000 */
[----:B------:R-:W-:-:S00]  /*0110*/  NOP ;  /* 0x0000000000007918 */ /* 0x000fc00000000000 */
[----:B------:R-:W-:-:S00]  /*0120*/  NOP ;  /* 0x0000000000007918 */ /* 0x000fc00000000000 */
[----:B------:R-:W-:-:S00]  /*0130*/  NOP ;  /* 0x0000000000007918 */ /* 0x000fc00000000000 */
[----:B------:R-:W-:-:S00]  /*0140*/  NOP ;  /* 0x0000000000007918 */ /* 0x000fc00000000000 */
[----:B------:R-:W-:-:S00]  /*0150*/  NOP ;  /* 0x0000000000007918 */ /* 0x000fc00000000000 */
[----:B------:R-:W-:-:S00]  /*0160*/  NOP ;  /* 0x0000000000007918 */ /* 0x000fc00000000000 */
[----:B------:R-:W-:-:S00]  /*0170*/  NOP ;  /* 0x0000000000007918 */ /* 0x000fc00000000000 */
.L_x_1:


//--------------------- .nv.shared.reserved.0     --------------------------
	.section	.nv.shared.reserved.0,"aw",@nobits
	.weak		__nv_reservedSMEM_offset_0_alias
	.size		__nv_reservedSMEM_offset_0_alias, 0, 64
	.other		__nv_reservedSMEM_offset_0_alias,@"STO_CUDA_RESERVED_SHARED STV_DEFAULT"
__nv_reservedSMEM_offset_0_alias:
	.zero		0
	.zero		64


//--------------------- .nv.constant0._Z12simpleKernelPii --------------------------
	.section	.nv.constant0._Z12simpleKernelPii,"a",@progbits
	.sectionflags	@""
	.align	4
.nv.constant0._Z12simpleKernelPii:
	.zero		908


//--------------------- SYMBOLS --------------------------

	.type		.nv.reservedSmem.offset0,@object
	.size		.nv.reservedSmem.offset0,0x4
